	.headerflags	@"EF_CUDA_TEXMODE_UNIFIED EF_CUDA_64BIT_ADDRESS EF_CUDA_ACCELERATORS EF_CUDA_SM90 EF_CUDA_VIRTUAL_SM(EF_CUDA_SM90)"
	.elftype	@"ET_EXEC"


//--------------------- .nv.info                  --------------------------
	.section	.nv.info,"",@"SHT_CUDA_INFO"
	.align	4


	//----- nvinfo : EIATTR_REGCOUNT
	.align		4
        /*0000*/ 	.byte	0x04, 0x2f
        /*0002*/ 	.short	(.L_1 - .L_0)
	.align		4
.L_0:
        /*0004*/ 	.word	index@(triton_poi_fused_convolution_relu_7)
        /*0008*/ 	.word	0x00000012


	//----- nvinfo : EIATTR_MIN_STACK_SIZE
	.align		4
.L_1:
        /*000c*/ 	.byte	0x04, 0x12
        /*000e*/ 	.short	(.L_3 - .L_2)
	.align		4
.L_2:
        /*0010*/ 	.word	index@(triton_poi_fused_convolution_relu_7)
        /*0014*/ 	.word	0x00000000


	//----- nvinfo : EIATTR_FRAME_SIZE
	.align		4
.L_3:
        /*0018*/ 	.byte	0x04, 0x11
        /*001a*/ 	.short	(.L_5 - .L_4)
	.align		4
.L_4:
        /*001c*/ 	.word	index@(triton_poi_fused_convolution_relu_7)
        /*0020*/ 	.word	0x00000000


	//----- nvinfo : EIATTR_MIN_STACK_SIZE
	.align		4
.L_5:
        /*0024*/ 	.byte	0x04, 0x12
        /*0026*/ 	.short	(.L_7 - .L_6)
	.align		4
.L_6:
        /*0028*/ 	.word	index@(triton_poi_fused_convolution_relu_7)
        /*002c*/ 	.word	0x00000000
.L_7:


//--------------------- .nv.info.triton_poi_fused_convolution_relu_7 --------------------------
	.section	.nv.info.triton_poi_fused_convolution_relu_7,"",@"SHT_CUDA_INFO"
	.sectionflags	@""
	.align	4


	//----- nvinfo : EIATTR_CUDA_API_VERSION
	.align		4
        /*0000*/ 	.byte	0x04, 0x37
        /*0002*/ 	.short	(.L_9 - .L_8)
.L_8:
        /*0004*/ 	.word	0x0000007c


	//----- nvinfo : EIATTR_KPARAM_INFO
	.align		4
.L_9:
        /*0008*/ 	.byte	0x04, 0x17
        /*000a*/ 	.short	(.L_11 - .L_10)
.L_10:
        /*000c*/ 	.word	0x00000000
        /*0010*/ 	.short	0x0002
        /*0012*/ 	.short	0x0010
        /*0014*/ 	.byte	0x00, 0xf0, 0x11, 0x00


	//----- nvinfo : EIATTR_KPARAM_INFO
	.align		4
.L_11:
        /*0018*/ 	.byte	0x04, 0x17
        /*001a*/ 	.short	(.L_13 - .L_12)
.L_12:
        /*001c*/ 	.word	0x00000000
        /*0020*/ 	.short	0x0001
        /*0022*/ 	.short	0x0008
        /*0024*/ 	.byte	0x00, 0xf4, 0x21, 0x00


	//----- nvinfo : EIATTR_KPARAM_INFO
	.align		4
.L_13:
        /*0028*/ 	.byte	0x04, 0x17
        /*002a*/ 	.short	(.L_15 - .L_14)
.L_14:
        /*002c*/ 	.word	0x00000000
        /*0030*/ 	.short	0x0000
        /*0032*/ 	.short	0x0000
        /*0034*/ 	.byte	0x00, 0xf4, 0x21, 0x00


	//----- nvinfo : EIATTR_SPARSE_MMA_MASK
	.align		4
.L_15:
        /*0038*/ 	.byte	0x03, 0x50
        /*003a*/ 	.short	0x0000


	//----- nvinfo : EIATTR_MAXREG_COUNT
	.align		4
        /*003c*/ 	.byte	0x03, 0x1b
        /*003e*/ 	.short	0x00ff


	//----- nvinfo : EIATTR_EXIT_INSTR_OFFSETS
	.align		4
        /*0040*/ 	.byte	0x04, 0x1c
        /*0042*/ 	.short	(.L_17 - .L_16)


	//   ....[0]....
.L_16:
        /*0044*/ 	.word	0x000002d0


	//----- nvinfo : EIATTR_REQNTID
	.align		4
.L_17:
        /*0048*/ 	.byte	0x04, 0x10
        /*004a*/ 	.short	(.L_19 - .L_18)
.L_18:
        /*004c*/ 	.word	0x00000080
        /*0050*/ 	.word	0x00000001
        /*0054*/ 	.word	0x00000001


	//----- nvinfo : EIATTR_CBANK_PARAM_SIZE
	.align		4
.L_19:
        /*0058*/ 	.byte	0x03, 0x19
        /*005a*/ 	.short	0x0014


	//----- nvinfo : EIATTR_PARAM_CBANK
	.align		4
        /*005c*/ 	.byte	0x04, 0x0a
        /*005e*/ 	.short	(.L_21 - .L_20)
	.align		4
.L_20:
        /*0060*/ 	.word	index@(.nv.constant0.triton_poi_fused_convolution_relu_7)
        /*0064*/ 	.short	0x0210
        /*0066*/ 	.short	0x0014


	//----- nvinfo : EIATTR_SW_WAR
	.align		4
.L_21:
        /*0068*/ 	.byte	0x04, 0x36
        /*006a*/ 	.short	(.L_23 - .L_22)
.L_22:
        /*006c*/ 	.word	0x00000008
.L_23:


//--------------------- .nv.callgraph             --------------------------
	.section	.nv.callgraph,"",@"SHT_CUDA_CALLGRAPH"
	.align	4
	.sectionentsize	8
	.align		4
        /*0000*/ 	.word	0x00000000
	.align		4
        /*0004*/ 	.word	0xffffffff
	.align		4
        /*0008*/ 	.word	0x00000000
	.align		4
        /*000c*/ 	.word	0xfffffffe
	.align		4
        /*0010*/ 	.word	0x00000000
	.align		4
        /*0014*/ 	.word	0xfffffffd
	.align		4
        /*0018*/ 	.word	0x00000000
	.align		4
        /*001c*/ 	.word	0xfffffffc


//--------------------- .text.triton_poi_fused_convolution_relu_7 --------------------------
	.section	.text.triton_poi_fused_convolution_relu_7,"ax",@progbits
	.align	128
        .global         triton_poi_fused_convolution_relu_7
        .type           triton_poi_fused_convolution_relu_7,@function
        .size           triton_poi_fused_convolution_relu_7,(.L_x_1 - triton_poi_fused_convolution_relu_7)
        .other          triton_poi_fused_convolution_relu_7,@"STO_CUDA_ENTRY STV_DEFAULT"
triton_poi_fused_convolution_relu_7:
.text.triton_poi_fused_convolution_relu_7:
[----:B------:R-:W-:Y:S01]  /*0000*/  LDC R1, c[0x0][0x28] ;  /* 0x00000a00ff017b82 */ /* 0x000fe20000000800 */
[----:B------:R-:W1:Y:S07]  /*0010*/  S2R R0, SR_TID.X ;  /* 0x0000000000007919 */ /* 0x000e6e0000002100 */
[----:B------:R-:W2:Y:S01]  /*0020*/  LDC.64 R4, c[0x0][0x218] ;  /* 0x00008600ff047b82 */ /* 0x000ea20000000a00 */
[----:B------:R-:W-:Y:S01]  /*0030*/  ULDC.64 UR4, c[0x0][0x208] ;  /* 0x0000820000047ab9 */ /* 0x000fe20000000a00 */
[----:B------:R-:W3:Y:S06]  /*0040*/  S2R R7, SR_CTAID.X ;  /* 0x0000000000077919 */ /* 0x000eec0000002500 */
[----:B------:R-:W4:Y:S01]  /*0050*/  LDC.64 R2, c[0x0][0x210] ;  /* 0x00008400ff027b82 */ /* 0x000f220000000a00 */
[----:B-1----:R-:W-:Y:S01]  /*0060*/  IMAD.SHL.U32 R0, R0, 0x4, RZ ;  /* 0x0000000400007824 */ /* 0x002fe200078e00ff */
[----:B---3--:R-:W-:-:S04]  /*0070*/  SHF.R.S32.HI R6, RZ, 0x15, R7 ;  /* 0x00000015ff067819 */ /* 0x008fc80000011407 */
[----:B------:R-:W-:-:S05]  /*0080*/  LOP3.LUT R0, R0, 0x1fc, RZ, 0xc0, !PT ;  /* 0x000001fc00007812 */ /* 0x000fca00078ec0ff */
[----:B------:R-:W-:Y:S01]  /*0090*/  IMAD R7, R7, 0x400, R0 ;  /* 0x0000040007077824 */ /* 0x000fe200078e0200 */
[----:B------:R-:W-:-:S03]  /*00a0*/  SGXT R0, R6, 0x1 ;  /* 0x000000010600781a */ /* 0x000fc60000000200 */
[----:B----4-:R-:W-:Y:S01]  /*00b0*/  IMAD.WIDE R2, R7, 0x4, R2 ;  /* 0x0000000407027825 */ /* 0x010fe200078e0202 */
[----:B------:R-:W-:-:S04]  /*00c0*/  LEA.HI R0, R0, R7, RZ, 0x6 ;  /* 0x0000000700007211 */ /* 0x000fc800078f30ff */
[----:B------:R-:W-:Y:S01]  /*00d0*/  LOP3.LUT R0, R0, 0xffffffc0, RZ, 0xc0, !PT ;  /* 0xffffffc000007812 */ /* 0x000fe200078ec0ff */
[----:B------:R-:W3:Y:S04]  /*00e0*/  LDG.E.128 R12, desc[UR4][R2.64+0x800] ;  /* 0x00080004020c7981 */ /* 0x000ee8000c1e1d00 */
[----:B------:R-:W-:-:S04]  /*00f0*/  IMAD.IADD R9, R7, 0x1, -R0 ;  /* 0x0000000107097824 */ /* 0x000fc800078e0a00 */
[----:B--2---:R-:W-:Y:S02]  /*0100*/  IMAD.WIDE R4, R9, 0x4, R4 ;  /* 0x0000000409047825 */ /* 0x004fe400078e0204 */
[----:B------:R-:W2:Y:S04]  /*0110*/  LDG.E.128 R8, desc[UR4][R2.64] ;  /* 0x0000000402087981 */ /* 0x000ea8000c1e1d00 */
[----:B------:R-:W3:Y:S02]  /*0120*/  LDG.E.EL.128 R4, desc[UR4][R4.64] ;  /* 0x0000000404047981 */ /* 0x000ee4000c2e1d00 */
[CC--:B---3--:R-:W-:Y:S01]  /*0130*/  FSETP.GEU.AND P6, PT, R12.reuse, -R4.reuse, PT ;  /* 0x800000040c00720b */ /* 0x0c8fe20003fce000 */
[--C-:B------:R-:W-:Y:S01]  /*0140*/  FADD R12, R12, R4.reuse ;  /* 0x000000040c0c7221 */ /* 0x100fe20000000000 */
[C---:B--2---:R-:W-:Y:S01]  /*0150*/  FSETP.GEU.AND P2, PT, R8.reuse, -R4, PT ;  /* 0x800000040800720b */ /* 0x044fe20003f4e000 */
[----:B------:R-:W-:Y:S01]  /*0160*/  FADD R8, R8, R4 ;  /* 0x0000000408087221 */ /* 0x000fe20000000000 */
[----:B------:R-:W-:-:S02]  /*0170*/  FSETP.GEU.AND P5, PT, R13, -R5, PT ;  /* 0x800000050d00720b */ /* 0x000fc40003fae000 */
[----:B------:R-:W-:Y:S01]  /*0180*/  SEL R4, R12, RZ, P6 ;  /* 0x000000ff0c047207 */ /* 0x000fe20003000000 */
[----:B------:R-:W-:Y:S01]  /*0190*/  FADD R13, R13, R5 ;  /* 0x000000050d0d7221 */ /* 0x000fe20000000000 */
[CC--:B------:R-:W-:Y:S01]  /*01a0*/  FSETP.GEU.AND P4, PT, R14.reuse, -R6.reuse, PT ;  /* 0x800000060e00720b */ /* 0x0c0fe20003f8e000 */
[--C-:B------:R-:W-:Y:S01]  /*01b0*/  FADD R14, R14, R6.reuse ;  /* 0x000000060e0e7221 */ /* 0x100fe20000000000 */
[C---:B------:R-:W-:Y:S01]  /*01c0*/  FSETP.GEU.AND P3, PT, R15.reuse, -R7, PT ;  /* 0x800000070f00720b */ /* 0x040fe20003f6e000 */
[----:B------:R-:W-:Y:S01]  /*01d0*/  FADD R15, R15, R7 ;  /* 0x000000070f0f7221 */ /* 0x000fe20000000000 */
[C---:B------:R-:W-:Y:S01]  /*01e0*/  FSETP.GEU.AND P1, PT, R9.reuse, -R5, PT ;  /* 0x800000050900720b */ /* 0x040fe20003f2e000 */
[----:B------:R-:W-:Y:S01]  /*01f0*/  FADD R9, R9, R5 ;  /* 0x0000000509097221 */ /* 0x000fe20000000000 */
[C---:B------:R-:W-:Y:S01]  /*0200*/  FSETP.GEU.AND P0, PT, R10.reuse, -R6, PT ;  /* 0x800000060a00720b */ /* 0x040fe20003f0e000 */
[----:B------:R-:W-:Y:S01]  /*0210*/  FADD R10, R10, R6 ;  /* 0x000000060a0a7221 */ /* 0x000fe20000000000 */
[C---:B------:R-:W-:Y:S01]  /*0220*/  FSETP.GEU.AND P6, PT, R11.reuse, -R7, PT ;  /* 0x800000070b00720b */ /* 0x040fe20003fce000 */
[----:B------:R-:W-:Y:S01]  /*0230*/  FADD R11, R11, R7 ;  /* 0x000000070b0b7221 */ /* 0x000fe20000000000 */
[----:B------:R-:W-:-:S02]  /*0240*/  SEL R5, R13, RZ, P5 ;  /* 0x000000ff0d057207 */ /* 0x000fc40002800000 */
[----:B------:R-:W-:Y:S02]  /*0250*/  SEL R6, R14, RZ, P4 ;  /* 0x000000ff0e067207 */ /* 0x000fe40002000000 */
[----:B------:R-:W-:Y:S02]  /*0260*/  SEL R7, R15, RZ, P3 ;  /* 0x000000ff0f077207 */ /* 0x000fe40001800000 */
[----:B------:R-:W-:Y:S02]  /*0270*/  SEL R8, R8, RZ, P2 ;  /* 0x000000ff08087207 */ /* 0x000fe40001000000 */
[----:B------:R-:W-:Y:S02]  /*0280*/  SEL R9, R9, RZ, P1 ;  /* 0x000000ff09097207 */ /* 0x000fe40000800000 */
[----:B------:R-:W-:Y:S02]  /*0290*/  SEL R10, R10, RZ, P0 ;  /* 0x000000ff0a0a7207 */ /* 0x000fe40000000000 */
[----:B------:R-:W-:Y:S01]  /*02a0*/  SEL R11, R11, RZ, P6 ;  /* 0x000000ff0b0b7207 */ /* 0x000fe20003000000 */
[----:B------:R-:W-:Y:S04]  /*02b0*/  STG.E.128 desc[UR4][R2.64+0x800], R4 ;  /* 0x0008000402007986 */ /* 0x000fe8000c101d04 */
[----:B------:R-:W-:Y:S01]  /*02c0*/  STG.E.128 desc[UR4][R2.64], R8 ;  /* 0x0000000802007986 */ /* 0x000fe2000c101d04 */
[----:B------:R-:W-:Y:S05]  /*02d0*/  EXIT ;  /* 0x000000000000794d */ /* 0x000fea0003800000 */
.L_x_0:
[----:B------:R-:W-:-:S00]  /*02e0*/  BRA `(.L_x_0) ;  /* 0xfffffffc00fc7947 */ /* 0x000fc0000383ffff */
[----:B------:R-:W-:-:S00]  /*02f0*/  NOP ;  /* 0x0000000000007918 */ /* 0x000fc00000000000 */
        /* <DEDUP_REMOVED lines=8> */
.L_x_1:


//--------------------- .nv.constant0.triton_poi_fused_convolution_relu_7 --------------------------
	.section	.nv.constant0.triton_poi_fused_convolution_relu_7,"a",@progbits
	.sectionflags	@""
	.align	4
.nv.constant0.triton_poi_fused_convolution_relu_7:
	.zero		548
